//
// Generated by NVIDIA NVVM Compiler
//
// Compiler Build ID: CL-36424714
// Cuda compilation tools, release 13.0, V13.0.88
// Based on NVVM 20.0.0
//

.version 9.0
.target sm_100
.address_size 64

	// .globl	_Z3addPdS_i

.visible .entry _Z3addPdS_i(
	.param .u64 .ptr .align 1 _Z3addPdS_i_param_0,
	.param .u64 .ptr .align 1 _Z3addPdS_i_param_1,
	.param .u32 _Z3addPdS_i_param_2
)
{
	.reg .pred 	%p<10>;
	.reg .b32 	%r<23>;
	.reg .b64 	%rd<28>;
	.reg .b64 	%fd<88>;

	ld.param.u64 	%rd15, [_Z3addPdS_i_param_0];
	ld.param.u64 	%rd16, [_Z3addPdS_i_param_1];
	ld.param.u32 	%r16, [_Z3addPdS_i_param_2];
	cvta.to.global.u64 	%rd1, %rd16;
	cvta.to.global.u64 	%rd2, %rd15;
	setp.lt.s32 	%p1, %r16, 1;
	@%p1 bra 	$L__BB0_13;
	and.b32  	%r1, %r16, 15;
	setp.lt.u32 	%p2, %r16, 16;
	mov.b32 	%r20, 0;
	@%p2 bra 	$L__BB0_4;
	and.b32  	%r20, %r16, 2147483632;
	neg.s32 	%r18, %r20;
	add.s64 	%rd25, %rd2, 64;
	add.s64 	%rd24, %rd1, 64;
$L__BB0_3:
	.pragma "nounroll";
	ld.global.f64 	%fd1, [%rd25+-64];
	ld.global.f64 	%fd2, [%rd24+-64];
	add.f64 	%fd3, %fd1, %fd2;
	st.global.f64 	[%rd24+-64], %fd3;
	ld.global.f64 	%fd4, [%rd25+-56];
	ld.global.f64 	%fd5, [%rd24+-56];
	add.f64 	%fd6, %fd4, %fd5;
	st.global.f64 	[%rd24+-56], %fd6;
	ld.global.f64 	%fd7, [%rd25+-48];
	ld.global.f64 	%fd8, [%rd24+-48];
	add.f64 	%fd9, %fd7, %fd8;
	st.global.f64 	[%rd24+-48], %fd9;
	ld.global.f64 	%fd10, [%rd25+-40];
	ld.global.f64 	%fd11, [%rd24+-40];
	add.f64 	%fd12, %fd10, %fd11;
	st.global.f64 	[%rd24+-40], %fd12;
	ld.global.f64 	%fd13, [%rd25+-32];
	ld.global.f64 	%fd14, [%rd24+-32];
	add.f64 	%fd15, %fd13, %fd14;
	st.global.f64 	[%rd24+-32], %fd15;
	ld.global.f64 	%fd16, [%rd25+-24];
	ld.global.f64 	%fd17, [%rd24+-24];
	add.f64 	%fd18, %fd16, %fd17;
	st.global.f64 	[%rd24+-24], %fd18;
	ld.global.f64 	%fd19, [%rd25+-16];
	ld.global.f64 	%fd20, [%rd24+-16];
	add.f64 	%fd21, %fd19, %fd20;
	st.global.f64 	[%rd24+-16], %fd21;
	ld.global.f64 	%fd22, [%rd25+-8];
	ld.global.f64 	%fd23, [%rd24+-8];
	add.f64 	%fd24, %fd22, %fd23;
	st.global.f64 	[%rd24+-8], %fd24;
	ld.global.f64 	%fd25, [%rd25];
	ld.global.f64 	%fd26, [%rd24];
	add.f64 	%fd27, %fd25, %fd26;
	st.global.f64 	[%rd24], %fd27;
	ld.global.f64 	%fd28, [%rd25+8];
	ld.global.f64 	%fd29, [%rd24+8];
	add.f64 	%fd30, %fd28, %fd29;
	st.global.f64 	[%rd24+8], %fd30;
	ld.global.f64 	%fd31, [%rd25+16];
	ld.global.f64 	%fd32, [%rd24+16];
	add.f64 	%fd33, %fd31, %fd32;
	st.global.f64 	[%rd24+16], %fd33;
	ld.global.f64 	%fd34, [%rd25+24];
	ld.global.f64 	%fd35, [%rd24+24];
	add.f64 	%fd36, %fd34, %fd35;
	st.global.f64 	[%rd24+24], %fd36;
	ld.global.f64 	%fd37, [%rd25+32];
	ld.global.f64 	%fd38, [%rd24+32];
	add.f64 	%fd39, %fd37, %fd38;
	st.global.f64 	[%rd24+32], %fd39;
	ld.global.f64 	%fd40, [%rd25+40];
	ld.global.f64 	%fd41, [%rd24+40];
	add.f64 	%fd42, %fd40, %fd41;
	st.global.f64 	[%rd24+40], %fd42;
	ld.global.f64 	%fd43, [%rd25+48];
	ld.global.f64 	%fd44, [%rd24+48];
	add.f64 	%fd45, %fd43, %fd44;
	st.global.f64 	[%rd24+48], %fd45;
	ld.global.f64 	%fd46, [%rd25+56];
	ld.global.f64 	%fd47, [%rd24+56];
	add.f64 	%fd48, %fd46, %fd47;
	st.global.f64 	[%rd24+56], %fd48;
	add.s32 	%r18, %r18, 16;
	add.s64 	%rd25, %rd25, 128;
	add.s64 	%rd24, %rd24, 128;
	setp.ne.s32 	%p3, %r18, 0;
	@%p3 bra 	$L__BB0_3;
$L__BB0_4:
	setp.eq.s32 	%p4, %r1, 0;
	@%p4 bra 	$L__BB0_13;
	and.b32  	%r7, %r16, 7;
	setp.lt.u32 	%p5, %r1, 8;
	@%p5 bra 	$L__BB0_7;
	mul.wide.u32 	%rd17, %r20, 8;
	add.s64 	%rd18, %rd2, %rd17;
	ld.global.f64 	%fd49, [%rd18];
	add.s64 	%rd19, %rd1, %rd17;
	ld.global.f64 	%fd50, [%rd19];
	add.f64 	%fd51, %fd49, %fd50;
	st.global.f64 	[%rd19], %fd51;
	ld.global.f64 	%fd52, [%rd18+8];
	ld.global.f64 	%fd53, [%rd19+8];
	add.f64 	%fd54, %fd52, %fd53;
	st.global.f64 	[%rd19+8], %fd54;
	ld.global.f64 	%fd55, [%rd18+16];
	ld.global.f64 	%fd56, [%rd19+16];
	add.f64 	%fd57, %fd55, %fd56;
	st.global.f64 	[%rd19+16], %fd57;
	ld.global.f64 	%fd58, [%rd18+24];
	ld.global.f64 	%fd59, [%rd19+24];
	add.f64 	%fd60, %fd58, %fd59;
	st.global.f64 	[%rd19+24], %fd60;
	ld.global.f64 	%fd61, [%rd18+32];
	ld.global.f64 	%fd62, [%rd19+32];
	add.f64 	%fd63, %fd61, %fd62;
	st.global.f64 	[%rd19+32], %fd63;
	ld.global.f64 	%fd64, [%rd18+40];
	ld.global.f64 	%fd65, [%rd19+40];
	add.f64 	%fd66, %fd64, %fd65;
	st.global.f64 	[%rd19+40], %fd66;
	ld.global.f64 	%fd67, [%rd18+48];
	ld.global.f64 	%fd68, [%rd19+48];
	add.f64 	%fd69, %fd67, %fd68;
	st.global.f64 	[%rd19+48], %fd69;
	ld.global.f64 	%fd70, [%rd18+56];
	ld.global.f64 	%fd71, [%rd19+56];
	add.f64 	%fd72, %fd70, %fd71;
	st.global.f64 	[%rd19+56], %fd72;
	add.s32 	%r20, %r20, 8;
$L__BB0_7:
	setp.eq.s32 	%p6, %r7, 0;
	@%p6 bra 	$L__BB0_13;
	and.b32  	%r10, %r16, 3;
	setp.lt.u32 	%p7, %r7, 4;
	@%p7 bra 	$L__BB0_10;
	mul.wide.u32 	%rd20, %r20, 8;
	add.s64 	%rd21, %rd2, %rd20;
	ld.global.f64 	%fd73, [%rd21];
	add.s64 	%rd22, %rd1, %rd20;
	ld.global.f64 	%fd74, [%rd22];
	add.f64 	%fd75, %fd73, %fd74;
	st.global.f64 	[%rd22], %fd75;
	ld.global.f64 	%fd76, [%rd21+8];
	ld.global.f64 	%fd77, [%rd22+8];
	add.f64 	%fd78, %fd76, %fd77;
	st.global.f64 	[%rd22+8], %fd78;
	ld.global.f64 	%fd79, [%rd21+16];
	ld.global.f64 	%fd80, [%rd22+16];
	add.f64 	%fd81, %fd79, %fd80;
	st.global.f64 	[%rd22+16], %fd81;
	ld.global.f64 	%fd82, [%rd21+24];
	ld.global.f64 	%fd83, [%rd22+24];
	add.f64 	%fd84, %fd82, %fd83;
	st.global.f64 	[%rd22+24], %fd84;
	add.s32 	%r20, %r20, 4;
$L__BB0_10:
	setp.eq.s32 	%p8, %r10, 0;
	@%p8 bra 	$L__BB0_13;
	mul.wide.u32 	%rd23, %r20, 8;
	add.s64 	%rd27, %rd1, %rd23;
	add.s64 	%rd26, %rd2, %rd23;
	neg.s32 	%r22, %r10;
$L__BB0_12:
	.pragma "nounroll";
	ld.global.f64 	%fd85, [%rd26];
	ld.global.f64 	%fd86, [%rd27];
	add.f64 	%fd87, %fd85, %fd86;
	st.global.f64 	[%rd27], %fd87;
	add.s64 	%rd27, %rd27, 8;
	add.s64 	%rd26, %rd26, 8;
	add.s32 	%r22, %r22, 1;
	setp.ne.s32 	%p9, %r22, 0;
	@%p9 bra 	$L__BB0_12;
$L__BB0_13:
	ret;

}


// ===== COMPILED SASS (sm_100) =====

	.target	sm_100

	.elftype	@"ET_EXEC"


//--------------------- .note.nv.tkinfo           --------------------------
	.section	.note.nv.tkinfo,"",@"SHT_NOTE"
	.sectionflags	@"SHF_NOTE_NV_TKINFO"
	.tkinfo
        /*0018*/ 	.word	0x00000002
        /*0030*/ 	.string	""
        /*0030*/ 	.string	"ptxas"
        /*0030*/ 	.string	"Cuda compilation tools, release 13.0, V13.0.88"
        /*0030*/ 	.string	"Build cuda_13.0.r13.0/compiler.36424714_0"
        /*0030*/ 	.string	"-arch sm_100 -m 64 "



//--------------------- .note.nv.cuinfo           --------------------------
	.section	.note.nv.cuinfo,"",@"SHT_NOTE"
	.sectionflags	@"SHF_NOTE_NV_CUINFO"
        /*0018*/ 	.short	0x0002
        /*001a*/ 	.short	0x0064
        /*001c*/ 	.short	0x0082
	.zero		2


//--------------------- .nv.info                  --------------------------
	.section	.nv.info,"",@"SHT_CUDA_INFO"
	.align	4


	//----- nvinfo : EIATTR_REGCOUNT
	.align		4
        /*0000*/ 	.byte	0x04, 0x2f
        /*0002*/ 	.short	(.L_1 - .L_0)
	.align		4
.L_0:
        /*0004*/ 	.word	index@(_Z3addPdS_i)
        /*0008*/ 	.word	0x00000016


	//----- nvinfo : EIATTR_FRAME_SIZE
	.align		4
.L_1:
        /*000c*/ 	.byte	0x04, 0x11
        /*000e*/ 	.short	(.L_3 - .L_2)
	.align		4
.L_2:
        /*0010*/ 	.word	index@(_Z3addPdS_i)
        /*0014*/ 	.word	0x00000000


	//----- nvinfo : EIATTR_MIN_STACK_SIZE
	.align		4
.L_3:
        /*0018*/ 	.byte	0x04, 0x12
        /*001a*/ 	.short	(.L_5 - .L_4)
	.align		4
.L_4:
        /*001c*/ 	.word	index@(_Z3addPdS_i)
        /*0020*/ 	.word	0x00000000
.L_5:


//--------------------- .nv.compat                --------------------------
	.section	.nv.compat,"",@"SHT_CUDA_COMPAT_INFO"
	.align	4
        /*0000*/ 	.byte	0x02, 0x09, 0x00, 0x00, 0x02, 0x02, 0x01, 0x00, 0x02, 0x05, 0x05, 0x00, 0x03, 0x07, 0x01, 0x01
        /*0010*/ 	.byte	0x02, 0x03, 0x00, 0x00, 0x02, 0x06, 0x01, 0x00, 0x04, 0x0b, 0x08, 0x00, 0x01, 0x00, 0x00, 0x00
        /*0020*/ 	.byte	0x00, 0x00, 0x00, 0x00


//--------------------- .nv.info._Z3addPdS_i      --------------------------
	.section	.nv.info._Z3addPdS_i,"",@"SHT_CUDA_INFO"
	.sectionflags	@""
	.align	4


	//----- nvinfo : EIATTR_CUDA_API_VERSION
	.align		4
        /*0000*/ 	.byte	0x04, 0x37
        /*0002*/ 	.short	(.L_7 - .L_6)
.L_6:
        /*0004*/ 	.word	0x00000082


	//----- nvinfo : EIATTR_KPARAM_INFO
	.align		4
.L_7:
        /*0008*/ 	.byte	0x04, 0x17
        /*000a*/ 	.short	(.L_9 - .L_8)
.L_8:
        /*000c*/ 	.word	0x00000000
        /*0010*/ 	.short	0x0002
        /*0012*/ 	.short	0x0010
        /*0014*/ 	.byte	0x00, 0xf0, 0x11, 0x00


	//----- nvinfo : EIATTR_KPARAM_INFO
	.align		4
.L_9:
        /*0018*/ 	.byte	0x04, 0x17
        /*001a*/ 	.short	(.L_11 - .L_10)
.L_10:
        /*001c*/ 	.word	0x00000000
        /*0020*/ 	.short	0x0001
        /*0022*/ 	.short	0x0008
        /*0024*/ 	.byte	0x00, 0xf5, 0x21, 0x00


	//----- nvinfo : EIATTR_KPARAM_INFO
	.align		4
.L_11:
        /*0028*/ 	.byte	0x04, 0x17
        /*002a*/ 	.short	(.L_13 - .L_12)
.L_12:
        /*002c*/ 	.word	0x00000000
        /*0030*/ 	.short	0x0000
        /*0032*/ 	.short	0x0000
        /*0034*/ 	.byte	0x00, 0xf5, 0x21, 0x00


	//----- nvinfo : EIATTR_SPARSE_MMA_MASK
	.align		4
.L_13:
        /*0038*/ 	.byte	0x03, 0x50
        /*003a*/ 	.short	0x0000


	//----- nvinfo : EIATTR_MAXREG_COUNT
	.align		4
        /*003c*/ 	.byte	0x03, 0x1b
        /*003e*/ 	.short	0x00ff


	//----- nvinfo : EIATTR_MERCURY_ISA_VERSION
	.align		4
        /*0040*/ 	.byte	0x03, 0x5f
        /*0042*/ 	.short	0x0101


	//----- nvinfo : EIATTR_VRC_CTA_INIT_COUNT
	.align		4
        /*0044*/ 	.byte	0x02, 0x4a
	.zero		1
	.zero		1


	//----- nvinfo : EIATTR_EXIT_INSTR_OFFSETS
	.align		4
        /*0048*/ 	.byte	0x04, 0x1c
        /*004a*/ 	.short	(.L_15 - .L_14)


	//   ....[0]....
.L_14:
        /*004c*/ 	.word	0x00000030


	//   ....[1]....
        /*0050*/ 	.word	0x00000600


	//   ....[2]....
        /*0054*/ 	.word	0x000008a0


	//   ....[3]....
        /*0058*/ 	.word	0x00000a40


	//   ....[4]....
        /*005c*/ 	.word	0x00000bb0


	//----- nvinfo : EIATTR_CBANK_PARAM_SIZE
	.align		4
.L_15:
        /*0060*/ 	.byte	0x03, 0x19
        /*0062*/ 	.short	0x0014


	//----- nvinfo : EIATTR_PARAM_CBANK
	.align		4
        /*0064*/ 	.byte	0x04, 0x0a
        /*0066*/ 	.short	(.L_17 - .L_16)
	.align		4
.L_16:
        /*0068*/ 	.word	index@(.nv.constant0._Z3addPdS_i)
        /*006c*/ 	.short	0x0380
        /*006e*/ 	.short	0x0014


	//----- nvinfo : EIATTR_SW_WAR
	.align		4
.L_17:
        /*0070*/ 	.byte	0x04, 0x36
        /*0072*/ 	.short	(.L_19 - .L_18)
.L_18:
        /*0074*/ 	.word	0x00000008
.L_19:


//--------------------- .nv.callgraph             --------------------------
	.section	.nv.callgraph,"",@"SHT_CUDA_CALLGRAPH"
	.align	4
	.sectionentsize	8
	.align		4
        /*0000*/ 	.word	0x00000000
	.align		4
        /*0004*/ 	.word	0xffffffff
	.align		4
        /*0008*/ 	.word	0x00000000
	.align		4
        /*000c*/ 	.word	0xfffffffe
	.align		4
        /*0010*/ 	.word	0x00000000
	.align		4
        /*0014*/ 	.word	0xfffffffd
	.align		4
        /*0018*/ 	.word	0x00000000
	.align		4
        /*001c*/ 	.word	0xfffffffc


//--------------------- .text._Z3addPdS_i         --------------------------
	.section	.text._Z3addPdS_i,"ax",@progbits
	.align	128
        .global         _Z3addPdS_i
        .type           _Z3addPdS_i,@function
        .size           _Z3addPdS_i,(.L_x_6 - _Z3addPdS_i)
        .other          _Z3addPdS_i,@"STO_CUDA_ENTRY STV_DEFAULT"
_Z3addPdS_i:
.text._Z3addPdS_i:
[----:B------:R-:W-:Y:S08]  /*0000*/  LDC R1, c[0x0][0x37c] ;  /* 0x0000df00ff017b82 */ /* 0x000ff00000000800 */
[----:B------:R-:W0:Y:S02]  /*0010*/  LDC R2, c[0x0][0x390] ;  /* 0x0000e400ff027b82 */ /* 0x000e240000000800 */
[----:B0-----:R-:W-:-:S13]  /*0020*/  ISETP.GE.AND P0, PT, R2, 0x1, PT ;  /* 0x000000010200780c */ /* 0x001fda0003f06270 */
[----:B------:R-:W-:Y:S05]  /*0030*/  @!P0 EXIT ;  /* 0x000000000000894d */ /* 0x000fea0003800000 */
[C---:B------:R-:W-:Y:S01]  /*0040*/  ISETP.GE.U32.AND P1, PT, R2.reuse, 0x10, PT ;  /* 0x000000100200780c */ /* 0x040fe20003f26070 */
[----:B------:R-:W0:Y:S01]  /*0050*/  LDCU.64 UR12, c[0x0][0x358] ;  /* 0x00006b00ff0c77ac */ /* 0x000e220008000a00 */
[----:B------:R-:W-:Y:S01]  /*0060*/  LOP3.LUT R16, R2, 0xf, RZ, 0xc0, !PT ;  /* 0x0000000f02107812 */ /* 0x000fe200078ec0ff */
[----:B------:R-:W-:-:S03]  /*0070*/  IMAD.MOV.U32 R0, RZ, RZ, RZ ;  /* 0x000000ffff007224 */ /* 0x000fc600078e00ff */
[----:B------:R-:W-:-:S07]  /*0080*/  ISETP.NE.AND P0, PT, R16, RZ, PT ;  /* 0x000000ff1000720c */ /* 0x000fce0003f05270 */
[----:B------:R-:W-:Y:S06]  /*0090*/  @!P1 BRA `(.L_x_0) ;  /* 0x0000000400589947 */ /* 0x000fec0003800000 */
[----:B------:R-:W1:Y:S01]  /*00a0*/  LDCU.128 UR8, c[0x0][0x380] ;  /* 0x00007000ff0877ac */ /* 0x000e620008000c00 */
[----:B------:R-:W-:-:S05]  /*00b0*/  LOP3.LUT R0, R2, 0x7ffffff0, RZ, 0xc0, !PT ;  /* 0x7ffffff002007812 */ /* 0x000fca00078ec0ff */
[----:B------:R-:W-:Y:S01]  /*00c0*/  IMAD.MOV R3, RZ, RZ, -R0 ;  /* 0x000000ffff037224 */ /* 0x000fe200078e0a00 */
[----:B-1----:R-:W-:Y:S02]  /*00d0*/  UIADD3 UR6, UP0, UPT, UR8, 0x40, URZ ;  /* 0x0000004008067890 */ /* 0x002fe4000ff1e0ff */
[----:B------:R-:W-:Y:S02]  /*00e0*/  UIADD3 UR4, UP1, UPT, UR10, 0x40, URZ ;  /* 0x000000400a047890 */ /* 0x000fe4000ff3e0ff */
[----:B------:R-:W-:Y:S02]  /*00f0*/  UIADD3.X UR7, UPT, UPT, URZ, UR9, URZ, UP0, !UPT ;  /* 0x00000009ff077290 */ /* 0x000fe400087fe4ff */
[----:B------:R-:W-:Y:S01]  /*0100*/  UIADD3.X UR5, UPT, UPT, URZ, UR11, URZ, UP1, !UPT ;  /* 0x0000000bff057290 */ /* 0x000fe20008ffe4ff */
[----:B------:R-:W-:Y:S01]  /*0110*/  IMAD.U32 R17, RZ, RZ, UR6 ;  /* 0x00000006ff117e24 */ /* 0x000fe2000f8e00ff */
[----:B------:R-:W-:Y:S02]  /*0120*/  MOV R8, UR4 ;  /* 0x0000000400087c02 */ /* 0x000fe40008000f00 */
[----:B------:R-:W-:-:S02]  /*0130*/  IMAD.U32 R10, RZ, RZ, UR7 ;  /* 0x00000007ff0a7e24 */ /* 0x000fc4000f8e00ff */
[----:B------:R-:W-:-:S07]  /*0140*/  IMAD.U32 R9, RZ, RZ, UR5 ;  /* 0x00000005ff097e24 */ /* 0x000fce000f8e00ff */
.L_x_1:
[----:B------:R-:W-:Y:S01]  /*0150*/  MOV R4, R17 ;  /* 0x0000001100047202 */ /* 0x000fe20000000f00 */
[----:B------:R-:W-:Y:S01]  /*0160*/  IMAD.MOV.U32 R5, RZ, RZ, R10 ;  /* 0x000000ffff057224 */ /* 0x000fe200078e000a */
[----:B---3--:R-:W-:Y:S01]  /*0170*/  MOV R7, R9 ;  /* 0x0000000900077202 */ /* 0x008fe20000000f00 */
[----:B------:R-:W-:-:S03]  /*0180*/  IMAD.MOV.U32 R6, RZ, RZ, R8 ;  /* 0x000000ffff067224 */ /* 0x000fc600078e0008 */
[----:B0-----:R-:W2:Y:S04]  /*0190*/  LDG.E.64 R8, desc[UR12][R4.64+-0x40] ;  /* 0xffffc00c04087981 */ /* 0x001ea8000c1e1b00 */
[----:B------:R-:W2:Y:S04]  /*01a0*/  LDG.E.64 R10, desc[UR12][R6.64+-0x40] ;  /* 0xffffc00c060a7981 */ /* 0x000ea8000c1e1b00 */
[----:B------:R-:W3:Y:S04]  /*01b0*/  LDG.E.64 R12, desc[UR12][R6.64+-0x38] ;  /* 0xffffc80c060c7981 */ /* 0x000ee8000c1e1b00 */
[----:B------:R-:W4:Y:S04]  /*01c0*/  LDG.E.64 R14, desc[UR12][R6.64+-0x30] ;  /* 0xffffd00c060e7981 */ /* 0x000f28000c1e1b00 */
[----:B------:R-:W5:Y:S01]  /*01d0*/  LDG.E.64 R18, desc[UR12][R6.64+-0x28] ;  /* 0xffffd80c06127981 */ /* 0x000f62000c1e1b00 */
[----:B--2---:R-:W-:-:S07]  /*01e0*/  DADD R8, R8, R10 ;  /* 0x0000000008087229 */ /* 0x004fce000000000a */
[----:B------:R0:W-:Y:S04]  /*01f0*/  STG.E.64 desc[UR12][R6.64+-0x40], R8 ;  /* 0xffffc00806007986 */ /* 0x0001e8000c101b0c */
[----:B------:R-:W3:Y:S02]  /*0200*/  LDG.E.64 R10, desc[UR12][R4.64+-0x38] ;  /* 0xffffc80c040a7981 */ /* 0x000ee4000c1e1b00 */
[----:B---3--:R-:W-:-:S07]  /*0210*/  DADD R10, R10, R12 ;  /* 0x000000000a0a7229 */ /* 0x008fce000000000c */
[----:B------:R1:W-:Y:S04]  /*0220*/  STG.E.64 desc[UR12][R6.64+-0x38], R10 ;  /* 0xffffc80a06007986 */ /* 0x0003e8000c101b0c */
[----:B------:R-:W4:Y:S02]  /*0230*/  LDG.E.64 R12, desc[UR12][R4.64+-0x30] ;  /* 0xffffd00c040c7981 */ /* 0x000f24000c1e1b00 */
[----:B----4-:R-:W-:-:S07]  /*0240*/  DADD R12, R12, R14 ;  /* 0x000000000c0c7229 */ /* 0x010fce000000000e */
[----:B------:R2:W-:Y:S04]  /*0250*/  STG.E.64 desc[UR12][R6.64+-0x30], R12 ;  /* 0xffffd00c06007986 */ /* 0x0005e8000c101b0c */
[----:B------:R-:W5:Y:S02]  /*0260*/  LDG.E.64 R14, desc[UR12][R4.64+-0x28] ;  /* 0xffffd80c040e7981 */ /* 0x000f64000c1e1b00 */
[----:B-----5:R-:W-:Y:S02]  /*0270*/  DADD R14, R14, R18 ;  /* 0x000000000e0e7229 */ /* 0x020fe40000000012 */
[----:B------:R-:W3:Y:S05]  /*0280*/  LDG.E.64 R18, desc[UR12][R6.64+-0x20] ;  /* 0xffffe00c06127981 */ /* 0x000eea000c1e1b00 */
[----:B------:R4:W-:Y:S04]  /*0290*/  STG.E.64 desc[UR12][R6.64+-0x28], R14 ;  /* 0xffffd80e06007986 */ /* 0x0009e8000c101b0c */
[----:B0-----:R-:W3:Y:S02]  /*02a0*/  LDG.E.64 R8, desc[UR12][R4.64+-0x20] ;  /* 0xffffe00c04087981 */ /* 0x001ee4000c1e1b00 */
[----:B---3--:R-:W-:-:S02]  /*02b0*/  DADD R8, R8, R18 ;  /* 0x0000000008087229 */ /* 0x008fc40000000012 */
[----:B------:R-:W3:Y:S05]  /*02c0*/  LDG.E.64 R18, desc[UR12][R6.64+-0x18] ;  /* 0xffffe80c06127981 */ /* 0x000eea000c1e1b00 */
[----:B------:R0:W-:Y:S04]  /*02d0*/  STG.E.64 desc[UR12][R6.64+-0x20], R8 ;  /* 0xffffe00806007986 */ /* 0x0001e8000c101b0c */
[----:B-1----:R-:W3:Y:S02]  /*02e0*/  LDG.E.64 R10, desc[UR12][R4.64+-0x18] ;  /* 0xffffe80c040a7981 */ /* 0x002ee4000c1e1b00 */
[----:B---3--:R-:W-:-:S02]  /*02f0*/  DADD R10, R10, R18 ;  /* 0x000000000a0a7229 */ /* 0x008fc40000000012 */
[----:B------:R-:W3:Y:S05]  /*0300*/  LDG.E.64 R18, desc[UR12][R6.64+-0x10] ;  /* 0xfffff00c06127981 */ /* 0x000eea000c1e1b00 */
[----:B------:R1:W-:Y:S04]  /*0310*/  STG.E.64 desc[UR12][R6.64+-0x18], R10 ;  /* 0xffffe80a06007986 */ /* 0x0003e8000c101b0c */
[----:B--2---:R-:W3:Y:S02]  /*0320*/  LDG.E.64 R12, desc[UR12][R4.64+-0x10] ;  /* 0xfffff00c040c7981 */ /* 0x004ee4000c1e1b00 */
[----:B---3--:R-:W-:-:S02]  /*0330*/  DADD R12, R12, R18 ;  /* 0x000000000c0c7229 */ /* 0x008fc40000000012 */
[----:B------:R-:W2:Y:S05]  /*0340*/  LDG.E.64 R18, desc[UR12][R6.64+-0x8] ;  /* 0xfffff80c06127981 */ /* 0x000eaa000c1e1b00 */
[----:B------:R3:W-:Y:S04]  /*0350*/  STG.E.64 desc[UR12][R6.64+-0x10], R12 ;  /* 0xfffff00c06007986 */ /* 0x0007e8000c101b0c */
[----:B----4-:R-:W2:Y:S02]  /*0360*/  LDG.E.64 R14, desc[UR12][R4.64+-0x8] ;  /* 0xfffff80c040e7981 */ /* 0x010ea4000c1e1b00 */
[----:B--2---:R-:W-:-:S02]  /*0370*/  DADD R14, R14, R18 ;  /* 0x000000000e0e7229 */ /* 0x004fc40000000012 */
[----:B------:R-:W2:Y:S05]  /*0380*/  LDG.E.64 R18, desc[UR12][R6.64] ;  /* 0x0000000c06127981 */ /* 0x000eaa000c1e1b00 */
[----:B------:R4:W-:Y:S04]  /*0390*/  STG.E.64 desc[UR12][R6.64+-0x8], R14 ;  /* 0xfffff80e06007986 */ /* 0x0009e8000c101b0c */
[----:B0-----:R-:W2:Y:S02]  /*03a0*/  LDG.E.64 R8, desc[UR12][R4.64] ;  /* 0x0000000c04087981 */ /* 0x001ea4000c1e1b00 */
[----:B--2---:R-:W-:-:S02]  /*03b0*/  DADD R8, R8, R18 ;  /* 0x0000000008087229 */ /* 0x004fc40000000012 */
[----:B------:R-:W2:Y:S05]  /*03c0*/  LDG.E.64 R18, desc[UR12][R6.64+0x8] ;  /* 0x0000080c06127981 */ /* 0x000eaa000c1e1b00 */
[----:B------:R0:W-:Y:S04]  /*03d0*/  STG.E.64 desc[UR12][R6.64], R8 ;  /* 0x0000000806007986 */ /* 0x0001e8000c101b0c */
[----:B-1----:R-:W2:Y:S02]  /*03e0*/  LDG.E.64 R10, desc[UR12][R4.64+0x8] ;  /* 0x0000080c040a7981 */ /* 0x002ea4000c1e1b00 */
[----:B--2---:R-:W-:-:S02]  /*03f0*/  DADD R10, R10, R18 ;  /* 0x000000000a0a7229 */ /* 0x004fc40000000012 */
[----:B------:R-:W2:Y:S05]  /*0400*/  LDG.E.64 R18, desc[UR12][R6.64+0x10] ;  /* 0x0000100c06127981 */ /* 0x000eaa000c1e1b00 */
[----:B------:R1:W-:Y:S04]  /*0410*/  STG.E.64 desc[UR12][R6.64+0x8], R10 ;  /* 0x0000080a06007986 */ /* 0x0003e8000c101b0c */
[----:B---3--:R-:W2:Y:S02]  /*0420*/  LDG.E.64 R12, desc[UR12][R4.64+0x10] ;  /* 0x0000100c040c7981 */ /* 0x008ea4000c1e1b00 */
[----:B--2---:R-:W-:-:S02]  /*0430*/  DADD R12, R12, R18 ;  /* 0x000000000c0c7229 */ /* 0x004fc40000000012 */
        /* <DEDUP_REMOVED lines=14> */
[----:B---3--:R-:W2:Y:S01]  /*0520*/  LDG.E.64 R12, desc[UR12][R4.64+0x30] ;  /* 0x0000300c040c7981 */ /* 0x008ea2000c1e1b00 */
[----:B------:R-:W-:Y:S01]  /*0530*/  VIADD R3, R3, 0x10 ;  /* 0x0000001003037836 */ /* 0x000fe20000000000 */
[----:B--2---:R-:W-:-:S02]  /*0540*/  DADD R12, R12, R18 ;  /* 0x000000000c0c7229 */ /* 0x004fc40000000012 */
[----:B------:R-:W2:Y:S05]  /*0550*/  LDG.E.64 R18, desc[UR12][R6.64+0x38] ;  /* 0x0000380c06127981 */ /* 0x000eaa000c1e1b00 */
[----:B------:R3:W-:Y:S04]  /*0560*/  STG.E.64 desc[UR12][R6.64+0x30], R12 ;  /* 0x0000300c06007986 */ /* 0x0007e8000c101b0c */
[----:B----4-:R-:W2:Y:S01]  /*0570*/  LDG.E.64 R14, desc[UR12][R4.64+0x38] ;  /* 0x0000380c040e7981 */ /* 0x010ea2000c1e1b00 */
[----:B------:R-:W-:-:S02]  /*0580*/  ISETP.NE.AND P1, PT, R3, RZ, PT ;  /* 0x000000ff0300720c */ /* 0x000fc40003f25270 */
[----:B------:R-:W-:Y:S02]  /*0590*/  IADD3 R17, P2, PT, R4, 0x80, RZ ;  /* 0x0000008004117810 */ /* 0x000fe40007f5e0ff */
[----:B0-----:R-:W-:-:S03]  /*05a0*/  IADD3 R8, P3, PT, R6, 0x80, RZ ;  /* 0x0000008006087810 */ /* 0x001fc60007f7e0ff */
[----:B-1----:R-:W-:Y:S01]  /*05b0*/  IMAD.X R10, RZ, RZ, R5, P2 ;  /* 0x000000ffff0a7224 */ /* 0x002fe200010e0605 */
[----:B------:R-:W-:Y:S01]  /*05c0*/  IADD3.X R9, PT, PT, RZ, R7, RZ, P3, !PT ;  /* 0x00000007ff097210 */ /* 0x000fe20001ffe4ff */
[----:B--2---:R-:W-:-:S07]  /*05d0*/  DADD R14, R14, R18 ;  /* 0x000000000e0e7229 */ /* 0x004fce0000000012 */
[----:B------:R3:W-:Y:S01]  /*05e0*/  STG.E.64 desc[UR12][R6.64+0x38], R14 ;  /* 0x0000380e06007986 */ /* 0x0007e2000c101b0c */
[----:B------:R-:W-:Y:S05]  /*05f0*/  @P1 BRA `(.L_x_1) ;  /* 0xfffffff800d41947 */ /* 0x000fea000383ffff */
.L_x_0:
[----:B0-----:R-:W-:Y:S05]  /*0600*/  @!P0 EXIT ;  /* 0x000000000000894d */ /* 0x001fea0003800000 */
[----:B------:R-:W-:Y:S02]  /*0610*/  ISETP.GE.U32.AND P0, PT, R16, 0x8, PT ;  /* 0x000000081000780c */ /* 0x000fe40003f06070 */
[----:B------:R-:W-:-:S04]  /*0620*/  LOP3.LUT R3, R2, 0x7, RZ, 0xc0, !PT ;  /* 0x0000000702037812 */ /* 0x000fc800078ec0ff */
[----:B------:R-:W-:-:S07]  /*0630*/  ISETP.NE.AND P1, PT, R3, RZ, PT ;  /* 0x000000ff0300720c */ /* 0x000fce0003f25270 */
[----:B------:R-:W-:Y:S06]  /*0640*/  @!P0 BRA `(.L_x_2) ;  /* 0x0000000000948947 */ /* 0x000fec0003800000 */
[----:B------:R-:W0:Y:S08]  /*0650*/  LDC.64 R4, c[0x0][0x380] ;  /* 0x0000e000ff047b82 */ /* 0x000e300000000a00 */
[----:B---3--:R-:W1:Y:S01]  /*0660*/  LDC.64 R6, c[0x0][0x388] ;  /* 0x0000e200ff067b82 */ /* 0x008e620000000a00 */
[----:B0-----:R-:W-:-:S05]  /*0670*/  IMAD.WIDE.U32 R4, R0, 0x8, R4 ;  /* 0x0000000800047825 */ /* 0x001fca00078e0004 */
[----:B------:R-:W2:Y:S01]  /*0680*/  LDG.E.64 R8, desc[UR12][R4.64] ;  /* 0x0000000c04087981 */ /* 0x000ea2000c1e1b00 */
[----:B-1----:R-:W-:-:S05]  /*0690*/  IMAD.WIDE.U32 R6, R0, 0x8, R6 ;  /* 0x0000000800067825 */ /* 0x002fca00078e0006 */
        /* <DEDUP_REMOVED lines=28> */
[----:B----4-:R-:W2:Y:S01]  /*0860*/  LDG.E.64 R14, desc[UR12][R4.64+0x38] ;  /* 0x0000380c040e7981 */ /* 0x010ea2000c1e1b00 */
[----:B------:R-:W-:Y:S01]  /*0870*/  VIADD R0, R0, 0x8 ;  /* 0x0000000800007836 */ /* 0x000fe20000000000 */
[----:B--2---:R-:W-:-:S07]  /*0880*/  DADD R14, R14, R16 ;  /* 0x000000000e0e7229 */ /* 0x004fce0000000010 */
[----:B------:R0:W-:Y:S04]  /*0890*/  STG.E.64 desc[UR12][R6.64+0x38], R14 ;  /* 0x0000380e06007986 */ /* 0x0001e8000c101b0c */
.L_x_2:
[----:B------:R-:W-:Y:S05]  /*08a0*/  @!P1 EXIT ;  /* 0x000000000000994d */ /* 0x000fea0003800000 */
[----:B------:R-:W-:Y:S02]  /*08b0*/  ISETP.GE.U32.AND P0, PT, R3, 0x4, PT ;  /* 0x000000040300780c */ /* 0x000fe40003f06070 */
[----:B------:R-:W-:-:S04]  /*08c0*/  LOP3.LUT R4, R2, 0x3, RZ, 0xc0, !PT ;  /* 0x0000000302047812 */ /* 0x000fc800078ec0ff */
[----:B------:R-:W-:-:S07]  /*08d0*/  ISETP.NE.AND P1, PT, R4, RZ, PT ;  /* 0x000000ff0400720c */ /* 0x000fce0003f25270 */
[----:B------:R-:W-:Y:S06]  /*08e0*/  @!P0 BRA `(.L_x_3) ;  /* 0x0000000000548947 */ /* 0x000fec0003800000 */
[----:B0--3--:R-:W0:Y:S08]  /*08f0*/  LDC.64 R6, c[0x0][0x380] ;  /* 0x0000e000ff067b82 */ /* 0x009e300000000a00 */
[----:B------:R-:W1:Y:S01]  /*0900*/  LDC.64 R2, c[0x0][0x388] ;  /* 0x0000e200ff027b82 */ /* 0x000e620000000a00 */
        /* <DEDUP_REMOVED lines=15> */
[----:B------:R-:W5:Y:S01]  /*0a00*/  LDG.E.64 R14, desc[UR12][R6.64+0x18] ;  /* 0x0000180c060e7981 */ /* 0x000f62000c1e1b00 */
[----:B------:R-:W-:Y:S01]  /*0a10*/  VIADD R0, R0, 0x4 ;  /* 0x0000000400007836 */ /* 0x000fe20000000000 */
[----:B-----5:R-:W-:-:S07]  /*0a20*/  DADD R14, R14, R16 ;  /* 0x000000000e0e7229 */ /* 0x020fce0000000010 */
[----:B------:R1:W-:Y:S04]  /*0a30*/  STG.E.64 desc[UR12][R2.64+0x18], R14 ;  /* 0x0000180e02007986 */ /* 0x0003e8000c101b0c */
.L_x_3:
[----:B------:R-:W-:Y:S05]  /*0a40*/  @!P1 EXIT ;  /* 0x000000000000994d */ /* 0x000fea0003800000 */
[----:B-1----:R-:W1:Y:S08]  /*0a50*/  LDC.64 R2, c[0x0][0x388] ;  /* 0x0000e200ff027b82 */ /* 0x002e700000000a00 */
[----:B0--3--:R-:W0:Y:S01]  /*0a60*/  LDC.64 R6, c[0x0][0x380] ;  /* 0x0000e000ff067b82 */ /* 0x009e220000000a00 */
[----:B-1----:R-:W-:-:S04]  /*0a70*/  IMAD.WIDE.U32 R2, R0, 0x8, R2 ;  /* 0x0000000800027825 */ /* 0x002fc800078e0002 */
[----:B------:R-:W-:Y:S01]  /*0a80*/  IMAD.MOV.U32 R10, RZ, RZ, R3 ;  /* 0x000000ffff0a7224 */ /* 0x000fe200078e0003 */
[----:B------:R-:W-:Y:S01]  /*0a90*/  MOV R5, R2 ;  /* 0x0000000200057202 */ /* 0x000fe20000000f00 */
[----:B0-----:R-:W-:-:S04]  /*0aa0*/  IMAD.WIDE.U32 R6, R0, 0x8, R6 ;  /* 0x0000000800067825 */ /* 0x001fc800078e0006 */
[----:B------:R-:W-:Y:S01]  /*0ab0*/  IMAD.MOV.U32 R8, RZ, RZ, R6 ;  /* 0x000000ffff087224 */ /* 0x000fe200078e0006 */
[----:B------:R-:W-:Y:S01]  /*0ac0*/  MOV R9, R7 ;  /* 0x0000000700097202 */ /* 0x000fe20000000f00 */
[----:B------:R-:W-:-:S07]  /*0ad0*/  IMAD.MOV R0, RZ, RZ, -R4 ;  /* 0x000000ffff007224 */ /* 0x000fce00078e0a04 */
.L_x_4:
[----:B0-----:R-:W-:Y:S01]  /*0ae0*/  IMAD.MOV.U32 R6, RZ, RZ, R5 ;  /* 0x000000ffff067224 */ /* 0x001fe200078e0005 */
[----:B------:R-:W-:Y:S01]  /*0af0*/  MOV R7, R10 ;  /* 0x0000000a00077202 */ /* 0x000fe20000000f00 */
[----:B------:R0:W2:Y:S04]  /*0b00*/  LDG.E.64 R2, desc[UR12][R8.64] ;  /* 0x0000000c08027981 */ /* 0x0000a8000c1e1b00 */
[----:B------:R-:W2:Y:S01]  /*0b10*/  LDG.E.64 R4, desc[UR12][R6.64] ;  /* 0x0000000c06047981 */ /* 0x000ea2000c1e1b00 */
[----:B------:R-:W-:-:S05]  /*0b20*/  VIADD R0, R0, 0x1 ;  /* 0x0000000100007836 */ /* 0x000fca0000000000 */
[----:B------:R-:W-:Y:S02]  /*0b30*/  ISETP.NE.AND P0, PT, R0, RZ, PT ;  /* 0x000000ff0000720c */ /* 0x000fe40003f05270 */
[----:B0-----:R-:W-:-:S04]  /*0b40*/  IADD3 R8, P2, PT, R8, 0x8, RZ ;  /* 0x0000000808087810 */ /* 0x001fc80007f5e0ff */
[----:B------:R-:W-:Y:S01]  /*0b50*/  IADD3.X R9, PT, PT, RZ, R9, RZ, P2, !PT ;  /* 0x00000009ff097210 */ /* 0x000fe200017fe4ff */
[----:B--2---:R-:W-:Y:S01]  /*0b60*/  DADD R2, R2, R4 ;  /* 0x0000000002027229 */ /* 0x004fe20000000004 */
[----:B------:R-:W-:-:S06]  /*0b70*/  IADD3 R5, P1, PT, R6, 0x8, RZ ;  /* 0x0000000806057810 */ /* 0x000fcc0007f3e0ff */
[----:B------:R0:W-:Y:S01]  /*0b80*/  STG.E.64 desc[UR12][R6.64], R2 ;  /* 0x0000000206007986 */ /* 0x0001e2000c101b0c */
[----:B------:R-:W-:Y:S01]  /*0b90*/  IMAD.X R10, RZ, RZ, R7, P1 ;  /* 0x000000ffff0a7224 */ /* 0x000fe200008e0607 */
[----:B------:R-:W-:Y:S06]  /*0ba0*/  @P0 BRA `(.L_x_4) ;  /* 0xfffffffc00cc0947 */ /* 0x000fec000383ffff */
[----:B------:R-:W-:Y:S05]  /*0bb0*/  EXIT ;  /* 0x000000000000794d */ /* 0x000fea0003800000 */
.L_x_5:
[----:B------:R-:W-:-:S00]  /*0bc0*/  BRA `(.L_x_5) ;  /* 0xfffffffc00fc7947 */ /* 0x000fc0000383ffff */
[----:B------:R-:W-:-:S00]  /*0bd0*/  NOP ;  /* 0x0000000000007918 */ /* 0x000fc00000000000 */
        /* <DEDUP_REMOVED lines=10> */
.L_x_6:


//--------------------- .nv.shared.reserved.0     --------------------------
	.section	.nv.shared.reserved.0,"aw",@nobits
	.weak		__nv_reservedSMEM_offset_0_alias
	.size		__nv_reservedSMEM_offset_0_alias, 0, 64
	.other		__nv_reservedSMEM_offset_0_alias,@"STO_CUDA_RESERVED_SHARED STV_DEFAULT"
__nv_reservedSMEM_offset_0_alias:
	.zero		0
	.zero		64


//--------------------- .nv.constant0._Z3addPdS_i --------------------------
	.section	.nv.constant0._Z3addPdS_i,"a",@progbits
	.sectionflags	@""
	.align	4
.nv.constant0._Z3addPdS_i:
	.zero		916


//--------------------- SYMBOLS --------------------------

	.type		.nv.reservedSmem.offset0,@object
	.size		.nv.reservedSmem.offset0,0x4
